	.headerflags	@"EF_CUDA_TEXMODE_UNIFIED EF_CUDA_64BIT_ADDRESS EF_CUDA_ACCELERATORS EF_CUDA_SM90 EF_CUDA_VIRTUAL_SM(EF_CUDA_SM90)"
	.elftype	@"ET_EXEC"


//--------------------- .nv.info                  --------------------------
	.section	.nv.info,"",@"SHT_CUDA_INFO"
	.align	4


	//----- nvinfo : EIATTR_REGCOUNT
	.align		4
        /*0000*/ 	.byte	0x04, 0x2f
        /*0002*/ 	.short	(.L_1 - .L_0)
	.align		4
.L_0:
        /*0004*/ 	.word	index@(triton_poi_fused_zeros_1)
        /*0008*/ 	.word	0x00000008


	//----- nvinfo : EIATTR_MIN_STACK_SIZE
	.align		4
.L_1:
        /*000c*/ 	.byte	0x04, 0x12
        /*000e*/ 	.short	(.L_3 - .L_2)
	.align		4
.L_2:
        /*0010*/ 	.word	index@(triton_poi_fused_zeros_1)
        /*0014*/ 	.word	0x00000000


	//----- nvinfo : EIATTR_FRAME_SIZE
	.align		4
.L_3:
        /*0018*/ 	.byte	0x04, 0x11
        /*001a*/ 	.short	(.L_5 - .L_4)
	.align		4
.L_4:
        /*001c*/ 	.word	index@(triton_poi_fused_zeros_1)
        /*0020*/ 	.word	0x00000000


	//----- nvinfo : EIATTR_MIN_STACK_SIZE
	.align		4
.L_5:
        /*0024*/ 	.byte	0x04, 0x12
        /*0026*/ 	.short	(.L_7 - .L_6)
	.align		4
.L_6:
        /*0028*/ 	.word	index@(triton_poi_fused_zeros_1)
        /*002c*/ 	.word	0x00000000
.L_7:


//--------------------- .nv.info.triton_poi_fused_zeros_1 --------------------------
	.section	.nv.info.triton_poi_fused_zeros_1,"",@"SHT_CUDA_INFO"
	.sectionflags	@""
	.align	4


	//----- nvinfo : EIATTR_CUDA_API_VERSION
	.align		4
        /*0000*/ 	.byte	0x04, 0x37
        /*0002*/ 	.short	(.L_9 - .L_8)
.L_8:
        /*0004*/ 	.word	0x0000007c


	//----- nvinfo : EIATTR_KPARAM_INFO
	.align		4
.L_9:
        /*0008*/ 	.byte	0x04, 0x17
        /*000a*/ 	.short	(.L_11 - .L_10)
.L_10:
        /*000c*/ 	.word	0x00000000
        /*0010*/ 	.short	0x0001
        /*0012*/ 	.short	0x0008
        /*0014*/ 	.byte	0x00, 0xf0, 0x11, 0x00


	//----- nvinfo : EIATTR_KPARAM_INFO
	.align		4
.L_11:
        /*0018*/ 	.byte	0x04, 0x17
        /*001a*/ 	.short	(.L_13 - .L_12)
.L_12:
        /*001c*/ 	.word	0x00000000
        /*0020*/ 	.short	0x0000
        /*0022*/ 	.short	0x0000
        /*0024*/ 	.byte	0x00, 0xf4, 0x21, 0x00


	//----- nvinfo : EIATTR_SPARSE_MMA_MASK
	.align		4
.L_13:
        /*0028*/ 	.byte	0x03, 0x50
        /*002a*/ 	.short	0x0000


	//----- nvinfo : EIATTR_MAXREG_COUNT
	.align		4
        /*002c*/ 	.byte	0x03, 0x1b
        /*002e*/ 	.short	0x00ff


	//----- nvinfo : EIATTR_EXIT_INSTR_OFFSETS
	.align		4
        /*0030*/ 	.byte	0x04, 0x1c
        /*0032*/ 	.short	(.L_15 - .L_14)


	//   ....[0]....
.L_14:
        /*0034*/ 	.word	0x00000090


	//   ....[1]....
        /*0038*/ 	.word	0x000000c0


	//----- nvinfo : EIATTR_REQNTID
	.align		4
.L_15:
        /*003c*/ 	.byte	0x04, 0x10
        /*003e*/ 	.short	(.L_17 - .L_16)
.L_16:
        /*0040*/ 	.word	0x00000020
        /*0044*/ 	.word	0x00000001
        /*0048*/ 	.word	0x00000001


	//----- nvinfo : EIATTR_CBANK_PARAM_SIZE
	.align		4
.L_17:
        /*004c*/ 	.byte	0x03, 0x19
        /*004e*/ 	.short	0x000c


	//----- nvinfo : EIATTR_PARAM_CBANK
	.align		4
        /*0050*/ 	.byte	0x04, 0x0a
        /*0052*/ 	.short	(.L_19 - .L_18)
	.align		4
.L_18:
        /*0054*/ 	.word	index@(.nv.constant0.triton_poi_fused_zeros_1)
        /*0058*/ 	.short	0x0210
        /*005a*/ 	.short	0x000c


	//----- nvinfo : EIATTR_SW_WAR
	.align		4
.L_19:
        /*005c*/ 	.byte	0x04, 0x36
        /*005e*/ 	.short	(.L_21 - .L_20)
.L_20:
        /*0060*/ 	.word	0x00000008
.L_21:


//--------------------- .nv.callgraph             --------------------------
	.section	.nv.callgraph,"",@"SHT_CUDA_CALLGRAPH"
	.align	4
	.sectionentsize	8
	.align		4
        /*0000*/ 	.word	0x00000000
	.align		4
        /*0004*/ 	.word	0xffffffff
	.align		4
        /*0008*/ 	.word	0x00000000
	.align		4
        /*000c*/ 	.word	0xfffffffe
	.align		4
        /*0010*/ 	.word	0x00000000
	.align		4
        /*0014*/ 	.word	0xfffffffd
	.align		4
        /*0018*/ 	.word	0x00000000
	.align		4
        /*001c*/ 	.word	0xfffffffc


//--------------------- .text.triton_poi_fused_zeros_1 --------------------------
	.section	.text.triton_poi_fused_zeros_1,"ax",@progbits
	.align	128
        .global         triton_poi_fused_zeros_1
        .type           triton_poi_fused_zeros_1,@function
        .size           triton_poi_fused_zeros_1,(.L_x_1 - triton_poi_fused_zeros_1)
        .other          triton_poi_fused_zeros_1,@"STO_CUDA_ENTRY STV_DEFAULT"
triton_poi_fused_zeros_1:
.text.triton_poi_fused_zeros_1:
[----:B------:R-:W0:Y:S02]  /*0000*/  LDC R1, c[0x0][0x28] ;  /* 0x00000a00ff017b82 */ /* 0x000e240000000800 */
[----:B------:R-:W1:Y:S01]  /*0010*/  S2R R4, SR_TID.X ;  /* 0x0000000000047919 */ /* 0x000e620000002100 */
[----:B------:R-:W2:Y:S01]  /*0020*/  LDC.64 R2, c[0x0][0x210] ;  /* 0x00008400ff027b82 */ /* 0x000ea20000000a00 */
[----:B------:R-:W3:Y:S01]  /*0030*/  S2R R5, SR_CTAID.X ;  /* 0x0000000000057919 */ /* 0x000ee20000002500 */
[C---:B-1----:R-:W-:Y:S02]  /*0040*/  LOP3.LUT R0, R4.reuse, 0x3, RZ, 0xc0, !PT ;  /* 0x0000000304007812 */ /* 0x042fe400078ec0ff */
[----:B------:R-:W-:-:S03]  /*0050*/  LOP3.LUT P0, RZ, R4, 0x1c, RZ, 0xc0, !PT ;  /* 0x0000001c04ff7812 */ /* 0x000fc6000780c0ff */
[----:B---3--:R-:W-:-:S04]  /*0060*/  IMAD R5, R5, 0x4, R0 ;  /* 0x0000000405057824 */ /* 0x008fc800078e0200 */
[C---:B--2---:R-:W-:Y:S01]  /*0070*/  IMAD.WIDE R2, R5.reuse, 0x4, R2 ;  /* 0x0000000405027825 */ /* 0x044fe200078e0202 */
[----:B------:R-:W-:-:S13]  /*0080*/  ISETP.LT.AND P0, PT, R5, 0x4, !P0 ;  /* 0x000000040500780c */ /* 0x000fda0004701270 */
[----:B------:R-:W-:Y:S05]  /*0090*/  @!P0 EXIT ;  /* 0x000000000000894d */ /* 0x000fea0003800000 */
[----:B------:R-:W-:Y:S02]  /*00a0*/  ULDC.64 UR4, c[0x0][0x208] ;  /* 0x0000820000047ab9 */ /* 0x000fe40000000a00 */
[----:B------:R-:W-:Y:S01]  /*00b0*/  STG.E desc[UR4][R2.64], RZ ;  /* 0x000000ff02007986 */ /* 0x000fe2000c101904 */
[----:B------:R-:W-:Y:S05]  /*00c0*/  EXIT ;  /* 0x000000000000794d */ /* 0x000fea0003800000 */
.L_x_0:
[----:B------:R-:W-:-:S00]  /*00d0*/  BRA `(.L_x_0) ;  /* 0xfffffffc00fc7947 */ /* 0x000fc0000383ffff */
[----:B------:R-:W-:-:S00]  /*00e0*/  NOP ;  /* 0x0000000000007918 */ /* 0x000fc00000000000 */
        /* <DEDUP_REMOVED lines=9> */
.L_x_1:


//--------------------- .nv.constant0.triton_poi_fused_zeros_1 --------------------------
	.section	.nv.constant0.triton_poi_fused_zeros_1,"a",@progbits
	.sectionflags	@""
	.align	4
.nv.constant0.triton_poi_fused_zeros_1:
	.zero		540
